//
// Generated by NVIDIA NVVM Compiler
//
// Compiler Build ID: CL-36424714
// Cuda compilation tools, release 13.0, V13.0.88
// Based on NVVM 20.0.0
//

.version 9.0
.target sm_100
.address_size 64

	// .globl	_Z15dot_product_gpuPfS_S_i

.visible .entry _Z15dot_product_gpuPfS_S_i(
	.param .u64 .ptr .align 1 _Z15dot_product_gpuPfS_S_i_param_0,
	.param .u64 .ptr .align 1 _Z15dot_product_gpuPfS_S_i_param_1,
	.param .u64 .ptr .align 1 _Z15dot_product_gpuPfS_S_i_param_2,
	.param .u32 _Z15dot_product_gpuPfS_S_i_param_3
)
{
	.reg .pred 	%p<10>;
	.reg .b32 	%r<23>;
	.reg .b32 	%f<99>;
	.reg .b64 	%rd<30>;

	ld.param.u64 	%rd16, [_Z15dot_product_gpuPfS_S_i_param_0];
	ld.param.u64 	%rd17, [_Z15dot_product_gpuPfS_S_i_param_1];
	ld.param.u64 	%rd18, [_Z15dot_product_gpuPfS_S_i_param_2];
	ld.param.u32 	%r16, [_Z15dot_product_gpuPfS_S_i_param_3];
	cvta.to.global.u64 	%rd1, %rd16;
	cvta.to.global.u64 	%rd2, %rd18;
	cvta.to.global.u64 	%rd3, %rd17;
	setp.lt.s32 	%p1, %r16, 1;
	@%p1 bra 	$L__BB0_13;
	ld.global.f32 	%f95, [%rd1];
	and.b32  	%r1, %r16, 15;
	setp.lt.u32 	%p2, %r16, 16;
	mov.b32 	%r20, 0;
	@%p2 bra 	$L__BB0_4;
	and.b32  	%r20, %r16, 2147483632;
	neg.s32 	%r18, %r20;
	add.s64 	%rd27, %rd3, 32;
	add.s64 	%rd26, %rd2, 32;
$L__BB0_3:
	.pragma "nounroll";
	ld.global.f32 	%f11, [%rd27+-32];
	ld.global.f32 	%f12, [%rd26+-32];
	fma.rn.f32 	%f13, %f11, %f12, %f95;
	st.global.f32 	[%rd1], %f13;
	ld.global.f32 	%f14, [%rd27+-28];
	ld.global.f32 	%f15, [%rd26+-28];
	fma.rn.f32 	%f16, %f14, %f15, %f13;
	st.global.f32 	[%rd1], %f16;
	ld.global.f32 	%f17, [%rd27+-24];
	ld.global.f32 	%f18, [%rd26+-24];
	fma.rn.f32 	%f19, %f17, %f18, %f16;
	st.global.f32 	[%rd1], %f19;
	ld.global.f32 	%f20, [%rd27+-20];
	ld.global.f32 	%f21, [%rd26+-20];
	fma.rn.f32 	%f22, %f20, %f21, %f19;
	st.global.f32 	[%rd1], %f22;
	ld.global.f32 	%f23, [%rd27+-16];
	ld.global.f32 	%f24, [%rd26+-16];
	fma.rn.f32 	%f25, %f23, %f24, %f22;
	st.global.f32 	[%rd1], %f25;
	ld.global.f32 	%f26, [%rd27+-12];
	ld.global.f32 	%f27, [%rd26+-12];
	fma.rn.f32 	%f28, %f26, %f27, %f25;
	st.global.f32 	[%rd1], %f28;
	ld.global.f32 	%f29, [%rd27+-8];
	ld.global.f32 	%f30, [%rd26+-8];
	fma.rn.f32 	%f31, %f29, %f30, %f28;
	st.global.f32 	[%rd1], %f31;
	ld.global.f32 	%f32, [%rd27+-4];
	ld.global.f32 	%f33, [%rd26+-4];
	fma.rn.f32 	%f34, %f32, %f33, %f31;
	st.global.f32 	[%rd1], %f34;
	ld.global.f32 	%f35, [%rd27];
	ld.global.f32 	%f36, [%rd26];
	fma.rn.f32 	%f37, %f35, %f36, %f34;
	st.global.f32 	[%rd1], %f37;
	ld.global.f32 	%f38, [%rd27+4];
	ld.global.f32 	%f39, [%rd26+4];
	fma.rn.f32 	%f40, %f38, %f39, %f37;
	st.global.f32 	[%rd1], %f40;
	ld.global.f32 	%f41, [%rd27+8];
	ld.global.f32 	%f42, [%rd26+8];
	fma.rn.f32 	%f43, %f41, %f42, %f40;
	st.global.f32 	[%rd1], %f43;
	ld.global.f32 	%f44, [%rd27+12];
	ld.global.f32 	%f45, [%rd26+12];
	fma.rn.f32 	%f46, %f44, %f45, %f43;
	st.global.f32 	[%rd1], %f46;
	ld.global.f32 	%f47, [%rd27+16];
	ld.global.f32 	%f48, [%rd26+16];
	fma.rn.f32 	%f49, %f47, %f48, %f46;
	st.global.f32 	[%rd1], %f49;
	ld.global.f32 	%f50, [%rd27+20];
	ld.global.f32 	%f51, [%rd26+20];
	fma.rn.f32 	%f52, %f50, %f51, %f49;
	st.global.f32 	[%rd1], %f52;
	ld.global.f32 	%f53, [%rd27+24];
	ld.global.f32 	%f54, [%rd26+24];
	fma.rn.f32 	%f55, %f53, %f54, %f52;
	st.global.f32 	[%rd1], %f55;
	ld.global.f32 	%f56, [%rd27+28];
	ld.global.f32 	%f57, [%rd26+28];
	fma.rn.f32 	%f95, %f56, %f57, %f55;
	st.global.f32 	[%rd1], %f95;
	add.s32 	%r18, %r18, 16;
	add.s64 	%rd27, %rd27, 64;
	add.s64 	%rd26, %rd26, 64;
	setp.ne.s32 	%p3, %r18, 0;
	@%p3 bra 	$L__BB0_3;
$L__BB0_4:
	setp.eq.s32 	%p4, %r1, 0;
	@%p4 bra 	$L__BB0_13;
	and.b32  	%r7, %r16, 7;
	setp.lt.u32 	%p5, %r1, 8;
	@%p5 bra 	$L__BB0_7;
	mul.wide.u32 	%rd19, %r20, 4;
	add.s64 	%rd20, %rd3, %rd19;
	ld.global.f32 	%f58, [%rd20];
	add.s64 	%rd21, %rd2, %rd19;
	ld.global.f32 	%f59, [%rd21];
	fma.rn.f32 	%f60, %f58, %f59, %f95;
	st.global.f32 	[%rd1], %f60;
	ld.global.f32 	%f61, [%rd20+4];
	ld.global.f32 	%f62, [%rd21+4];
	fma.rn.f32 	%f63, %f61, %f62, %f60;
	st.global.f32 	[%rd1], %f63;
	ld.global.f32 	%f64, [%rd20+8];
	ld.global.f32 	%f65, [%rd21+8];
	fma.rn.f32 	%f66, %f64, %f65, %f63;
	st.global.f32 	[%rd1], %f66;
	ld.global.f32 	%f67, [%rd20+12];
	ld.global.f32 	%f68, [%rd21+12];
	fma.rn.f32 	%f69, %f67, %f68, %f66;
	st.global.f32 	[%rd1], %f69;
	ld.global.f32 	%f70, [%rd20+16];
	ld.global.f32 	%f71, [%rd21+16];
	fma.rn.f32 	%f72, %f70, %f71, %f69;
	st.global.f32 	[%rd1], %f72;
	ld.global.f32 	%f73, [%rd20+20];
	ld.global.f32 	%f74, [%rd21+20];
	fma.rn.f32 	%f75, %f73, %f74, %f72;
	st.global.f32 	[%rd1], %f75;
	ld.global.f32 	%f76, [%rd20+24];
	ld.global.f32 	%f77, [%rd21+24];
	fma.rn.f32 	%f78, %f76, %f77, %f75;
	st.global.f32 	[%rd1], %f78;
	ld.global.f32 	%f79, [%rd20+28];
	ld.global.f32 	%f80, [%rd21+28];
	fma.rn.f32 	%f95, %f79, %f80, %f78;
	st.global.f32 	[%rd1], %f95;
	add.s32 	%r20, %r20, 8;
$L__BB0_7:
	setp.eq.s32 	%p6, %r7, 0;
	@%p6 bra 	$L__BB0_13;
	and.b32  	%r10, %r16, 3;
	setp.lt.u32 	%p7, %r7, 4;
	@%p7 bra 	$L__BB0_10;
	mul.wide.u32 	%rd22, %r20, 4;
	add.s64 	%rd23, %rd3, %rd22;
	ld.global.f32 	%f81, [%rd23];
	add.s64 	%rd24, %rd2, %rd22;
	ld.global.f32 	%f82, [%rd24];
	fma.rn.f32 	%f83, %f81, %f82, %f95;
	st.global.f32 	[%rd1], %f83;
	ld.global.f32 	%f84, [%rd23+4];
	ld.global.f32 	%f85, [%rd24+4];
	fma.rn.f32 	%f86, %f84, %f85, %f83;
	st.global.f32 	[%rd1], %f86;
	ld.global.f32 	%f87, [%rd23+8];
	ld.global.f32 	%f88, [%rd24+8];
	fma.rn.f32 	%f89, %f87, %f88, %f86;
	st.global.f32 	[%rd1], %f89;
	ld.global.f32 	%f90, [%rd23+12];
	ld.global.f32 	%f91, [%rd24+12];
	fma.rn.f32 	%f95, %f90, %f91, %f89;
	st.global.f32 	[%rd1], %f95;
	add.s32 	%r20, %r20, 4;
$L__BB0_10:
	setp.eq.s32 	%p8, %r10, 0;
	@%p8 bra 	$L__BB0_13;
	mul.wide.u32 	%rd25, %r20, 4;
	add.s64 	%rd29, %rd2, %rd25;
	add.s64 	%rd28, %rd3, %rd25;
	neg.s32 	%r22, %r10;
$L__BB0_12:
	.pragma "nounroll";
	ld.global.f32 	%f92, [%rd28];
	ld.global.f32 	%f93, [%rd29];
	fma.rn.f32 	%f95, %f92, %f93, %f95;
	st.global.f32 	[%rd1], %f95;
	add.s64 	%rd29, %rd29, 4;
	add.s64 	%rd28, %rd28, 4;
	add.s32 	%r22, %r22, 1;
	setp.ne.s32 	%p9, %r22, 0;
	@%p9 bra 	$L__BB0_12;
$L__BB0_13:
	ret;

}


// ===== COMPILED SASS (sm_100) =====

	.target	sm_100

	.elftype	@"ET_EXEC"


//--------------------- .note.nv.tkinfo           --------------------------
	.section	.note.nv.tkinfo,"",@"SHT_NOTE"
	.sectionflags	@"SHF_NOTE_NV_TKINFO"
	.tkinfo
        /*0018*/ 	.word	0x00000002
        /*0030*/ 	.string	""
        /*0030*/ 	.string	"ptxas"
        /*0030*/ 	.string	"Cuda compilation tools, release 13.0, V13.0.88"
        /*0030*/ 	.string	"Build cuda_13.0.r13.0/compiler.36424714_0"
        /*0030*/ 	.string	"-arch sm_100 -m 64 "



//--------------------- .note.nv.cuinfo           --------------------------
	.section	.note.nv.cuinfo,"",@"SHT_NOTE"
	.sectionflags	@"SHF_NOTE_NV_CUINFO"
        /*0018*/ 	.short	0x0002
        /*001a*/ 	.short	0x0064
        /*001c*/ 	.short	0x0082
	.zero		2


//--------------------- .nv.info                  --------------------------
	.section	.nv.info,"",@"SHT_CUDA_INFO"
	.align	4


	//----- nvinfo : EIATTR_REGCOUNT
	.align		4
        /*0000*/ 	.byte	0x04, 0x2f
        /*0002*/ 	.short	(.L_1 - .L_0)
	.align		4
.L_0:
        /*0004*/ 	.word	index@(_Z15dot_product_gpuPfS_S_i)
        /*0008*/ 	.word	0x00000014


	//----- nvinfo : EIATTR_FRAME_SIZE
	.align		4
.L_1:
        /*000c*/ 	.byte	0x04, 0x11
        /*000e*/ 	.short	(.L_3 - .L_2)
	.align		4
.L_2:
        /*0010*/ 	.word	index@(_Z15dot_product_gpuPfS_S_i)
        /*0014*/ 	.word	0x00000000


	//----- nvinfo : EIATTR_MIN_STACK_SIZE
	.align		4
.L_3:
        /*0018*/ 	.byte	0x04, 0x12
        /*001a*/ 	.short	(.L_5 - .L_4)
	.align		4
.L_4:
        /*001c*/ 	.word	index@(_Z15dot_product_gpuPfS_S_i)
        /*0020*/ 	.word	0x00000000
.L_5:


//--------------------- .nv.compat                --------------------------
	.section	.nv.compat,"",@"SHT_CUDA_COMPAT_INFO"
	.align	4
        /*0000*/ 	.byte	0x02, 0x09, 0x00, 0x00, 0x02, 0x02, 0x01, 0x00, 0x02, 0x05, 0x05, 0x00, 0x03, 0x07, 0x01, 0x01
        /*0010*/ 	.byte	0x02, 0x03, 0x00, 0x00, 0x02, 0x06, 0x01, 0x00, 0x04, 0x0b, 0x08, 0x00, 0x09, 0x00, 0x00, 0x00
        /*0020*/ 	.byte	0x00, 0x00, 0x00, 0x00


//--------------------- .nv.info._Z15dot_product_gpuPfS_S_i --------------------------
	.section	.nv.info._Z15dot_product_gpuPfS_S_i,"",@"SHT_CUDA_INFO"
	.sectionflags	@""
	.align	4


	//----- nvinfo : EIATTR_CUDA_API_VERSION
	.align		4
        /*0000*/ 	.byte	0x04, 0x37
        /*0002*/ 	.short	(.L_7 - .L_6)
.L_6:
        /*0004*/ 	.word	0x00000082


	//----- nvinfo : EIATTR_KPARAM_INFO
	.align		4
.L_7:
        /*0008*/ 	.byte	0x04, 0x17
        /*000a*/ 	.short	(.L_9 - .L_8)
.L_8:
        /*000c*/ 	.word	0x00000000
        /*0010*/ 	.short	0x0003
        /*0012*/ 	.short	0x0018
        /*0014*/ 	.byte	0x00, 0xf0, 0x11, 0x00


	//----- nvinfo : EIATTR_KPARAM_INFO
	.align		4
.L_9:
        /*0018*/ 	.byte	0x04, 0x17
        /*001a*/ 	.short	(.L_11 - .L_10)
.L_10:
        /*001c*/ 	.word	0x00000000
        /*0020*/ 	.short	0x0002
        /*0022*/ 	.short	0x0010
        /*0024*/ 	.byte	0x00, 0xf5, 0x21, 0x00


	//----- nvinfo : EIATTR_KPARAM_INFO
	.align		4
.L_11:
        /*0028*/ 	.byte	0x04, 0x17
        /*002a*/ 	.short	(.L_13 - .L_12)
.L_12:
        /*002c*/ 	.word	0x00000000
        /*0030*/ 	.short	0x0001
        /*0032*/ 	.short	0x0008
        /*0034*/ 	.byte	0x00, 0xf5, 0x21, 0x00


	//----- nvinfo : EIATTR_KPARAM_INFO
	.align		4
.L_13:
        /*0038*/ 	.byte	0x04, 0x17
        /*003a*/ 	.short	(.L_15 - .L_14)
.L_14:
        /*003c*/ 	.word	0x00000000
        /*0040*/ 	.short	0x0000
        /*0042*/ 	.short	0x0000
        /*0044*/ 	.byte	0x00, 0xf5, 0x21, 0x00


	//----- nvinfo : EIATTR_SPARSE_MMA_MASK
	.align		4
.L_15:
        /*0048*/ 	.byte	0x03, 0x50
        /*004a*/ 	.short	0x0000


	//----- nvinfo : EIATTR_MAXREG_COUNT
	.align		4
        /*004c*/ 	.byte	0x03, 0x1b
        /*004e*/ 	.short	0x00ff


	//----- nvinfo : EIATTR_MERCURY_ISA_VERSION
	.align		4
        /*0050*/ 	.byte	0x03, 0x5f
        /*0052*/ 	.short	0x0101


	//----- nvinfo : EIATTR_VRC_CTA_INIT_COUNT
	.align		4
        /*0054*/ 	.byte	0x02, 0x4a
	.zero		1
	.zero		1


	//----- nvinfo : EIATTR_EXIT_INSTR_OFFSETS
	.align		4
        /*0058*/ 	.byte	0x04, 0x1c
        /*005a*/ 	.short	(.L_17 - .L_16)


	//   ....[0]....
.L_16:
        /*005c*/ 	.word	0x00000030


	//   ....[1]....
        /*0060*/ 	.word	0x00000620


	//   ....[2]....
        /*0064*/ 	.word	0x000008c0


	//   ....[3]....
        /*0068*/ 	.word	0x00000a60


	//   ....[4]....
        /*006c*/ 	.word	0x00000bd0


	//----- nvinfo : EIATTR_CBANK_PARAM_SIZE
	.align		4
.L_17:
        /*0070*/ 	.byte	0x03, 0x19
        /*0072*/ 	.short	0x001c


	//----- nvinfo : EIATTR_PARAM_CBANK
	.align		4
        /*0074*/ 	.byte	0x04, 0x0a
        /*0076*/ 	.short	(.L_19 - .L_18)
	.align		4
.L_18:
        /*0078*/ 	.word	index@(.nv.constant0._Z15dot_product_gpuPfS_S_i)
        /*007c*/ 	.short	0x0380
        /*007e*/ 	.short	0x001c


	//----- nvinfo : EIATTR_SW_WAR
	.align		4
.L_19:
        /*0080*/ 	.byte	0x04, 0x36
        /*0082*/ 	.short	(.L_21 - .L_20)
.L_20:
        /*0084*/ 	.word	0x00000008
.L_21:


//--------------------- .nv.callgraph             --------------------------
	.section	.nv.callgraph,"",@"SHT_CUDA_CALLGRAPH"
	.align	4
	.sectionentsize	8
	.align		4
        /*0000*/ 	.word	0x00000000
	.align		4
        /*0004*/ 	.word	0xffffffff
	.align		4
        /*0008*/ 	.word	0x00000000
	.align		4
        /*000c*/ 	.word	0xfffffffe
	.align		4
        /*0010*/ 	.word	0x00000000
	.align		4
        /*0014*/ 	.word	0xfffffffd
	.align		4
        /*0018*/ 	.word	0x00000000
	.align		4
        /*001c*/ 	.word	0xfffffffc


//--------------------- .text._Z15dot_product_gpuPfS_S_i --------------------------
	.section	.text._Z15dot_product_gpuPfS_S_i,"ax",@progbits
	.align	128
        .global         _Z15dot_product_gpuPfS_S_i
        .type           _Z15dot_product_gpuPfS_S_i,@function
        .size           _Z15dot_product_gpuPfS_S_i,(.L_x_6 - _Z15dot_product_gpuPfS_S_i)
        .other          _Z15dot_product_gpuPfS_S_i,@"STO_CUDA_ENTRY STV_DEFAULT"
_Z15dot_product_gpuPfS_S_i:
.text._Z15dot_product_gpuPfS_S_i:
[----:B------:R-:W-:Y:S08]  /*0000*/  LDC R1, c[0x0][0x37c] ;  /* 0x0000df00ff017b82 */ /* 0x000ff00000000800 */
[----:B------:R-:W0:Y:S02]  /*0010*/  LDC R4, c[0x0][0x398] ;  /* 0x0000e600ff047b82 */ /* 0x000e240000000800 */
[----:B0-----:R-:W-:-:S13]  /*0020*/  ISETP.GE.AND P0, PT, R4, 0x1, PT ;  /* 0x000000010400780c */ /* 0x001fda0003f06270 */
[----:B------:R-:W-:Y:S05]  /*0030*/  @!P0 EXIT ;  /* 0x000000000000894d */ /* 0x000fea0003800000 */
[----:B------:R-:W0:Y:S01]  /*0040*/  LDC.64 R2, c[0x0][0x380] ;  /* 0x0000e000ff027b82 */ /* 0x000e220000000a00 */
[----:B------:R-:W0:Y:S01]  /*0050*/  LDCU.64 UR8, c[0x0][0x358] ;  /* 0x00006b00ff0877ac */ /* 0x000e220008000a00 */
[C---:B------:R-:W-:Y:S02]  /*0060*/  ISETP.GE.U32.AND P1, PT, R4.reuse, 0x10, PT ;  /* 0x000000100400780c */ /* 0x040fe40003f26070 */
[----:B------:R-:W-:Y:S01]  /*0070*/  LOP3.LUT R11, R4, 0xf, RZ, 0xc0, !PT ;  /* 0x0000000f040b7812 */ /* 0x000fe200078ec0ff */
[----:B------:R-:W-:-:S03]  /*0080*/  HFMA2 R0, -RZ, RZ, 0, 0 ;  /* 0x00000000ff007431 */ /* 0x000fc600000001ff */
[----:B------:R-:W-:Y:S01]  /*0090*/  ISETP.NE.AND P0, PT, R11, RZ, PT ;  /* 0x000000ff0b00720c */ /* 0x000fe20003f05270 */
[----:B0-----:R0:W5:Y:S06]  /*00a0*/  LDG.E R5, desc[UR8][R2.64] ;  /* 0x0000000802057981 */ /* 0x00116c000c1e1900 */
[----:B------:R-:W-:Y:S06]  /*00b0*/  @!P1 BRA `(.L_x_0) ;  /* 0x0000000400589947 */ /* 0x000fec0003800000 */
[----:B------:R-:W1:Y:S01]  /*00c0*/  LDCU.64 UR6, c[0x0][0x388] ;  /* 0x00007100ff0677ac */ /* 0x000e620008000a00 */
[----:B------:R-:W-:Y:S01]  /*00d0*/  LOP3.LUT R0, R4, 0x7ffffff0, RZ, 0xc0, !PT ;  /* 0x7ffffff004007812 */ /* 0x000fe200078ec0ff */
[----:B------:R-:W2:Y:S03]  /*00e0*/  LDCU.64 UR4, c[0x0][0x390] ;  /* 0x00007200ff0477ac */ /* 0x000ea60008000a00 */
[----:B------:R-:W-:Y:S01]  /*00f0*/  IADD3 R10, PT, PT, -R0, RZ, RZ ;  /* 0x000000ff000a7210 */ /* 0x000fe20007ffe1ff */
[----:B-1----:R-:W-:Y:S02]  /*0100*/  UIADD3 UR6, UP0, UPT, UR6, 0x20, URZ ;  /* 0x0000002006067890 */ /* 0x002fe4000ff1e0ff */
[----:B--2---:R-:W-:Y:S02]  /*0110*/  UIADD3 UR4, UP1, UPT, UR4, 0x20, URZ ;  /* 0x0000002004047890 */ /* 0x004fe4000ff3e0ff */
[----:B------:R-:W-:-:S02]  /*0120*/  UIADD3.X UR7, UPT, UPT, URZ, UR7, URZ, UP0, !UPT ;  /* 0x00000007ff077290 */ /* 0x000fc400087fe4ff */
[----:B------:R-:W-:Y:S01]  /*0130*/  MOV R14, UR6 ;  /* 0x00000006000e7c02 */ /* 0x000fe20008000f00 */
[----:B------:R-:W-:Y:S01]  /*0140*/  UIADD3.X UR5, UPT, UPT, URZ, UR5, URZ, UP1, !UPT ;  /* 0x00000005ff057290 */ /* 0x000fe20008ffe4ff */
[----:B------:R-:W-:Y:S02]  /*0150*/  MOV R12, UR4 ;  /* 0x00000004000c7c02 */ /* 0x000fe40008000f00 */
[----:B------:R-:W-:-:S03]  /*0160*/  MOV R7, UR7 ;  /* 0x0000000700077c02 */ /* 0x000fc60008000f00 */
[----:B------:R-:W-:-:S07]  /*0170*/  MOV R13, UR5 ;  /* 0x00000005000d7c02 */ /* 0x000fce0008000f00 */
.L_x_1:
[----:B------:R-:W-:Y:S01]  /*0180*/  MOV R6, R14 ;  /* 0x0000000e00067202 */ /* 0x000fe20000000f00 */
[----:B------:R-:W-:Y:S01]  /*0190*/  IMAD.MOV.U32 R8, RZ, RZ, R12 ;  /* 0x000000ffff087224 */ /* 0x000fe200078e000c */
[----:B------:R-:W-:-:S03]  /*01a0*/  MOV R9, R13 ;  /* 0x0000000d00097202 */ /* 0x000fc60000000f00 */
[----:B------:R-:W2:Y:S04]  /*01b0*/  LDG.E R12, desc[UR8][R6.64+-0x20] ;  /* 0xffffe008060c7981 */ /* 0x000ea8000c1e1900 */
[----:B------:R-:W2:Y:S02]  /*01c0*/  LDG.E R13, desc[UR8][R8.64+-0x20] ;  /* 0xffffe008080d7981 */ /* 0x000ea4000c1e1900 */
[----:B--2--5:R-:W-:-:S05]  /*01d0*/  FFMA R13, R12, R13, R5 ;  /* 0x0000000d0c0d7223 */ /* 0x024fca0000000005 */
[----:B------:R1:W-:Y:S04]  /*01e0*/  STG.E desc[UR8][R2.64], R13 ;  /* 0x0000000d02007986 */ /* 0x0003e8000c101908 */
[----:B------:R-:W2:Y:S04]  /*01f0*/  LDG.E R12, desc[UR8][R6.64+-0x1c] ;  /* 0xffffe408060c7981 */ /* 0x000ea8000c1e1900 */
[----:B----4-:R-:W2:Y:S02]  /*0200*/  LDG.E R5, desc[UR8][R8.64+-0x1c] ;  /* 0xffffe40808057981 */ /* 0x010ea4000c1e1900 */
[----:B--2---:R-:W-:-:S05]  /*0210*/  FFMA R5, R12, R5, R13 ;  /* 0x000000050c057223 */ /* 0x004fca000000000d */
[----:B------:R2:W-:Y:S04]  /*0220*/  STG.E desc[UR8][R2.64], R5 ;  /* 0x0000000502007986 */ /* 0x0005e8000c101908 */
[----:B------:R-:W3:Y:S04]  /*0230*/  LDG.E R12, desc[UR8][R6.64+-0x18] ;  /* 0xffffe808060c7981 */ /* 0x000ee8000c1e1900 */
[----:B------:R-:W3:Y:S02]  /*0240*/  LDG.E R14, desc[UR8][R8.64+-0x18] ;  /* 0xffffe808080e7981 */ /* 0x000ee4000c1e1900 */
[----:B---3--:R-:W-:-:S05]  /*0250*/  FFMA R15, R12, R14, R5 ;  /* 0x0000000e0c0f7223 */ /* 0x008fca0000000005 */
[----:B------:R3:W-:Y:S04]  /*0260*/  STG.E desc[UR8][R2.64], R15 ;  /* 0x0000000f02007986 */ /* 0x0007e8000c101908 */
[----:B------:R-:W1:Y:S04]  /*0270*/  LDG.E R12, desc[UR8][R6.64+-0x14] ;  /* 0xffffec08060c7981 */ /* 0x000e68000c1e1900 */
[----:B------:R-:W1:Y:S02]  /*0280*/  LDG.E R14, desc[UR8][R8.64+-0x14] ;  /* 0xffffec08080e7981 */ /* 0x000e64000c1e1900 */
[----:B-1----:R-:W-:-:S05]  /*0290*/  FFMA R13, R12, R14, R15 ;  /* 0x0000000e0c0d7223 */ /* 0x002fca000000000f */
[----:B------:R1:W-:Y:S04]  /*02a0*/  STG.E desc[UR8][R2.64], R13 ;  /* 0x0000000d02007986 */ /* 0x0003e8000c101908 */
[----:B------:R-:W2:Y:S04]  /*02b0*/  LDG.E R12, desc[UR8][R6.64+-0x10] ;  /* 0xfffff008060c7981 */ /* 0x000ea8000c1e1900 */
[----:B------:R-:W2:Y:S02]  /*02c0*/  LDG.E R14, desc[UR8][R8.64+-0x10] ;  /* 0xfffff008080e7981 */ /* 0x000ea4000c1e1900 */
        /* <DEDUP_REMOVED lines=34> */
[----:B------:R-:W4:Y:S04]  /*04f0*/  LDG.E R12, desc[UR8][R6.64+0x14] ;  /* 0x00001408060c7981 */ /* 0x000f28000c1e1900 */
[----:B------:R-:W4:Y:S02]  /*0500*/  LDG.E R14, desc[UR8][R8.64+0x14] ;  /* 0x00001408080e7981 */ /* 0x000f24000c1e1900 */
[----:B----4-:R-:W-:-:S05]  /*0510*/  FFMA R17, R12, R14, R13 ;  /* 0x0000000e0c117223 */ /* 0x010fca000000000d */
[----:B------:R4:W-:Y:S04]  /*0520*/  STG.E desc[UR8][R2.64], R17 ;  /* 0x0000001102007986 */ /* 0x0009e8000c101908 */
[----:B------:R-:W3:Y:S04]  /*0530*/  LDG.E R12, desc[UR8][R6.64+0x18] ;  /* 0x00001808060c7981 */ /* 0x000ee8000c1e1900 */
[----:B--2---:R-:W3:Y:S01]  /*0540*/  LDG.E R5, desc[UR8][R8.64+0x18] ;  /* 0x0000180808057981 */ /* 0x004ee2000c1e1900 */
[----:B------:R-:W-:Y:S01]  /*0550*/  IADD3 R10, PT, PT, R10, 0x10, RZ ;  /* 0x000000100a0a7810 */ /* 0x000fe20007ffe0ff */
[----:B---3--:R-:W-:-:S05]  /*0560*/  FFMA R15, R12, R5, R17 ;  /* 0x000000050c0f7223 */ /* 0x008fca0000000011 */
[----:B------:R4:W-:Y:S04]  /*0570*/  STG.E desc[UR8][R2.64], R15 ;  /* 0x0000000f02007986 */ /* 0x0009e8000c101908 */
[----:B------:R2:W3:Y:S04]  /*0580*/  LDG.E R12, desc[UR8][R6.64+0x1c] ;  /* 0x00001c08060c7981 */ /* 0x0004e8000c1e1900 */
[----:B------:R-:W3:Y:S01]  /*0590*/  LDG.E R5, desc[UR8][R8.64+0x1c] ;  /* 0x00001c0808057981 */ /* 0x000ee2000c1e1900 */
[----:B------:R-:W-:Y:S02]  /*05a0*/  ISETP.NE.AND P1, PT, R10, RZ, PT ;  /* 0x000000ff0a00720c */ /* 0x000fe40003f25270 */
[----:B------:R-:W-:-:S04]  /*05b0*/  IADD3 R14, P2, PT, R6, 0x40, RZ ;  /* 0x00000040060e7810 */ /* 0x000fc80007f5e0ff */
[----:B--2---:R-:W-:Y:S01]  /*05c0*/  IADD3.X R7, PT, PT, RZ, R7, RZ, P2, !PT ;  /* 0x00000007ff077210 */ /* 0x004fe200017fe4ff */
[----:B---3--:R-:W-:Y:S01]  /*05d0*/  FFMA R5, R12, R5, R15 ;  /* 0x000000050c057223 */ /* 0x008fe2000000000f */
[----:B------:R-:W-:-:S04]  /*05e0*/  IADD3 R12, P3, PT, R8, 0x40, RZ ;  /* 0x00000040080c7810 */ /* 0x000fc80007f7e0ff */
[----:B------:R4:W-:Y:S01]  /*05f0*/  STG.E desc[UR8][R2.64], R5 ;  /* 0x0000000502007986 */ /* 0x0009e2000c101908 */
[----:B-1----:R-:W-:Y:S01]  /*0600*/  IADD3.X R13, PT, PT, RZ, R9, RZ, P3, !PT ;  /* 0x00000009ff0d7210 */ /* 0x002fe20001ffe4ff */
[----:B------:R-:W-:Y:S07]  /*0610*/  @P1 BRA `(.L_x_1) ;  /* 0xfffffff800d81947 */ /* 0x000fee000383ffff */
.L_x_0:
[----:B------:R-:W-:Y:S05]  /*0620*/  @!P0 EXIT ;  /* 0x000000000000894d */ /* 0x000fea0003800000 */
[----:B------:R-:W-:Y:S02]  /*0630*/  ISETP.GE.U32.AND P0, PT, R11, 0x8, PT ;  /* 0x000000080b00780c */ /* 0x000fe40003f06070 */
[----:B------:R-:W-:-:S04]  /*0640*/  LOP3.LUT R14, R4, 0x7, RZ, 0xc0, !PT ;  /* 0x00000007040e7812 */ /* 0x000fc800078ec0ff */
[----:B------:R-:W-:-:S07]  /*0650*/  ISETP.NE.AND P1, PT, R14, RZ, PT ;  /* 0x000000ff0e00720c */ /* 0x000fce0003f25270 */
[----:B------:R-:W-:Y:S06]  /*0660*/  @!P0 BRA `(.L_x_2) ;  /* 0x0000000000948947 */ /* 0x000fec0003800000 */
[----:B------:R-:W1:Y:S08]  /*0670*/  LDC.64 R6, c[0x0][0x388] ;  /* 0x0000e200ff067b82 */ /* 0x000e700000000a00 */
[----:B------:R-:W2:Y:S01]  /*0680*/  LDC.64 R8, c[0x0][0x390] ;  /* 0x0000e400ff087b82 */ /* 0x000ea20000000a00 */
[----:B-1----:R-:W-:-:S05]  /*0690*/  IMAD.WIDE.U32 R6, R0, 0x4, R6 ;  /* 0x0000000400067825 */ /* 0x002fca00078e0006 */
[----:B------:R-:W3:Y:S01]  /*06a0*/  LDG.E R10, desc[UR8][R6.64] ;  /* 0x00000008060a7981 */ /* 0x000ee2000c1e1900 */
[----:B--2---:R-:W-:-:S05]  /*06b0*/  IMAD.WIDE.U32 R8, R0, 0x4, R8 ;  /* 0x0000000400087825 */ /* 0x004fca00078e0008 */
[----:B------:R-:W3:Y:S02]  /*06c0*/  LDG.E R11, desc[UR8][R8.64] ;  /* 0x00000008080b7981 */ /* 0x000ee4000c1e1900 */
[----:B---3-5:R-:W-:-:S05]  /*06d0*/  FFMA R11, R10, R11, R5 ;  /* 0x0000000b0a0b7223 */ /* 0x028fca0000000005 */
        /* <DEDUP_REMOVED lines=26> */
[----:B------:R-:W2:Y:S01]  /*0880*/  LDG.E R12, desc[UR8][R8.64+0x1c] ;  /* 0x00001c08080c7981 */ /* 0x000ea2000c1e1900 */
[----:B------:R-:W-:Y:S02]  /*0890*/  VIADD R0, R0, 0x8 ;  /* 0x0000000800007836 */ /* 0x000fe40000000000 */
[----:B--2---:R-:W-:-:S05]  /*08a0*/  FFMA R5, R10, R12, R11 ;  /* 0x0000000c0a057223 */ /* 0x004fca000000000b */
[----:B------:R3:W-:Y:S02]  /*08b0*/  STG.E desc[UR8][R2.64], R5 ;  /* 0x0000000502007986 */ /* 0x0007e4000c101908 */
.L_x_2:
        /* <DEDUP_REMOVED lines=8> */
[----:B------:R-:W4:Y:S01]  /*0940*/  LDG.E R10, desc[UR8][R6.64] ;  /* 0x00000008060a7981 */ /* 0x000f22000c1e1900 */
[----:B--2---:R-:W-:-:S05]  /*0950*/  IMAD.WIDE.U32 R8, R0, 0x4, R8 ;  /* 0x0000000400087825 */ /* 0x004fca00078e0008 */
[----:B---3--:R-:W4:Y:S02]  /*0960*/  LDG.E R11, desc[UR8][R8.64] ;  /* 0x00000008080b7981 */ /* 0x008f24000c1e1900 */
[----:B----45:R-:W-:-:S05]  /*0970*/  FFMA R11, R10, R11, R5 ;  /* 0x0000000b0a0b7223 */ /* 0x030fca0000000005 */
[----:B------:R1:W-:Y:S04]  /*0980*/  STG.E desc[UR8][R2.64], R11 ;  /* 0x0000000b02007986 */ /* 0x0003e8000c101908 */
[----:B------:R-:W2:Y:S04]  /*0990*/  LDG.E R10, desc[UR8][R6.64+0x4] ;  /* 0x00000408060a7981 */ /* 0x000ea8000c1e1900 */
[----:B------:R-:W2:Y:S02]  /*09a0*/  LDG.E R5, desc[UR8][R8.64+0x4] ;  /* 0x0000040808057981 */ /* 0x000ea4000c1e1900 */
[----:B--2---:R-:W-:-:S05]  /*09b0*/  FFMA R13, R10, R5, R11 ;  /* 0x000000050a0d7223 */ /* 0x004fca000000000b */
[----:B------:R1:W-:Y:S04]  /*09c0*/  STG.E desc[UR8][R2.64], R13 ;  /* 0x0000000d02007986 */ /* 0x0003e8000c101908 */
[----:B------:R-:W2:Y:S04]  /*09d0*/  LDG.E R10, desc[UR8][R6.64+0x8] ;  /* 0x00000808060a7981 */ /* 0x000ea8000c1e1900 */
[----:B------:R-:W2:Y:S02]  /*09e0*/  LDG.E R5, desc[UR8][R8.64+0x8] ;  /* 0x0000080808057981 */ /* 0x000ea4000c1e1900 */
[----:B--2---:R-:W-:-:S05]  /*09f0*/  FFMA R15, R10, R5, R13 ;  /* 0x000000050a0f7223 */ /* 0x004fca000000000d */
[----:B------:R1:W-:Y:S04]  /*0a00*/  STG.E desc[UR8][R2.64], R15 ;  /* 0x0000000f02007986 */ /* 0x0003e8000c101908 */
[----:B------:R-:W2:Y:S04]  /*0a10*/  LDG.E R10, desc[UR8][R6.64+0xc] ;  /* 0x00000c08060a7981 */ /* 0x000ea8000c1e1900 */
[----:B------:R-:W2:Y:S01]  /*0a20*/  LDG.E R5, desc[UR8][R8.64+0xc] ;  /* 0x00000c0808057981 */ /* 0x000ea2000c1e1900 */
[----:B------:R-:W-:Y:S01]  /*0a30*/  IADD3 R0, PT, PT, R0, 0x4, RZ ;  /* 0x0000000400007810 */ /* 0x000fe20007ffe0ff */
[----:B--2---:R-:W-:-:S05]  /*0a40*/  FFMA R5, R10, R5, R15 ;  /* 0x000000050a057223 */ /* 0x004fca000000000f */
[----:B------:R1:W-:Y:S02]  /*0a50*/  STG.E desc[UR8][R2.64], R5 ;  /* 0x0000000502007986 */ /* 0x0003e4000c101908 */
.L_x_3:
[----:B------:R-:W-:Y:S05]  /*0a60*/  @!P1 EXIT ;  /* 0x000000000000994d */ /* 0x000fea0003800000 */
[----:B------:R-:W2:Y:S01]  /*0a70*/  LDC.64 R6, c[0x0][0x390] ;  /* 0x0000e400ff067b82 */ /* 0x000ea20000000a00 */
[----:B------:R-:W-:-:S07]  /*0a80*/  IMAD.MOV R4, RZ, RZ, -R4 ;  /* 0x000000ffff047224 */ /* 0x000fce00078e0a04 */
[----:B------:R-:W0:Y:S01]  /*0a90*/  LDC.64 R8, c[0x0][0x388] ;  /* 0x0000e200ff087b82 */ /* 0x000e220000000a00 */
[----:B--2---:R-:W-:-:S03]  /*0aa0*/  IMAD.WIDE.U32 R6, R0, 0x4, R6 ;  /* 0x0000000400067825 */ /* 0x004fc600078e0006 */
[----:B------:R-:W-:Y:S02]  /*0ab0*/  MOV R10, R6 ;  /* 0x00000006000a7202 */ /* 0x000fe40000000f00 */
[----:B-1-3--:R-:W-:Y:S01]  /*0ac0*/  MOV R11, R7 ;  /* 0x00000007000b7202 */ /* 0x00afe20000000f00 */
[----:B0-----:R-:W-:-:S03]  /*0ad0*/  IMAD.WIDE.U32 R8, R0, 0x4, R8 ;  /* 0x0000000400087825 */ /* 0x001fc600078e0008 */
[----:B------:R-:W-:Y:S02]  /*0ae0*/  MOV R6, R8 ;  /* 0x0000000800067202 */ /* 0x000fe40000000f00 */
[----:B------:R-:W-:-:S07]  /*0af0*/  MOV R7, R9 ;  /* 0x0000000900077202 */ /* 0x000fce0000000f00 */
.L_x_4:
[----:B------:R-:W-:Y:S01]  /*0b00*/  MOV R8, R10 ;  /* 0x0000000a00087202 */ /* 0x000fe20000000f00 */
[----:B0-----:R0:W4:Y:S01]  /*0b10*/  LDG.E R0, desc[UR8][R6.64] ;  /* 0x0000000806007981 */ /* 0x001122000c1e1900 */
[----:B------:R-:W-:-:S05]  /*0b20*/  MOV R9, R11 ;  /* 0x0000000b00097202 */ /* 0x000fca0000000f00 */
[----:B------:R-:W4:Y:S01]  /*0b30*/  LDG.E R8, desc[UR8][R8.64] ;  /* 0x0000000808087981 */ /* 0x000f22000c1e1900 */
[----:B------:R-:W-:-:S04]  /*0b40*/  IADD3 R4, PT, PT, R4, 0x1, RZ ;  /* 0x0000000104047810 */ /* 0x000fc80007ffe0ff */
[----:B------:R-:W-:Y:S02]  /*0b50*/  ISETP.NE.AND P0, PT, R4, RZ, PT ;  /* 0x000000ff0400720c */ /* 0x000fe40003f05270 */
[----:B------:R-:W-:Y:S02]  /*0b60*/  IADD3 R10, P1, PT, R10, 0x4, RZ ;  /* 0x000000040a0a7810 */ /* 0x000fe40007f3e0ff */
[----:B0-----:R-:W-:Y:S02]  /*0b70*/  IADD3 R6, P2, PT, R6, 0x4, RZ ;  /* 0x0000000406067810 */ /* 0x001fe40007f5e0ff */
[----:B------:R-:W-:Y:S02]  /*0b80*/  IADD3.X R11, PT, PT, RZ, R11, RZ, P1, !PT ;  /* 0x0000000bff0b7210 */ /* 0x000fe40000ffe4ff */
[----:B------:R-:W-:Y:S01]  /*0b90*/  IADD3.X R7, PT, PT, RZ, R7, RZ, P2, !PT ;  /* 0x00000007ff077210 */ /* 0x000fe200017fe4ff */
[----:B----45:R-:W-:-:S05]  /*0ba0*/  FFMA R5, R0, R8, R5 ;  /* 0x0000000800057223 */ /* 0x030fca0000000005 */
[----:B------:R0:W-:Y:S01]  /*0bb0*/  STG.E desc[UR8][R2.64], R5 ;  /* 0x0000000502007986 */ /* 0x0001e2000c101908 */
[----:B------:R-:W-:Y:S05]  /*0bc0*/  @P0 BRA `(.L_x_4) ;  /* 0xfffffffc00cc0947 */ /* 0x000fea000383ffff */
[----:B------:R-:W-:Y:S05]  /*0bd0*/  EXIT ;  /* 0x000000000000794d */ /* 0x000fea0003800000 */
.L_x_5:
[----:B------:R-:W-:-:S00]  /*0be0*/  BRA `(.L_x_5) ;  /* 0xfffffffc00fc7947 */ /* 0x000fc0000383ffff */
[----:B------:R-:W-:-:S00]  /*0bf0*/  NOP ;  /* 0x0000000000007918 */ /* 0x000fc00000000000 */
        /* <DEDUP_REMOVED lines=8> */
.L_x_6:


//--------------------- .nv.shared.reserved.0     --------------------------
	.section	.nv.shared.reserved.0,"aw",@nobits
	.weak		__nv_reservedSMEM_offset_0_alias
	.size		__nv_reservedSMEM_offset_0_alias, 0, 64
	.other		__nv_reservedSMEM_offset_0_alias,@"STO_CUDA_RESERVED_SHARED STV_DEFAULT"
__nv_reservedSMEM_offset_0_alias:
	.zero		0
	.zero		64


//--------------------- .nv.constant0._Z15dot_product_gpuPfS_S_i --------------------------
	.section	.nv.constant0._Z15dot_product_gpuPfS_S_i,"a",@progbits
	.sectionflags	@""
	.align	4
.nv.constant0._Z15dot_product_gpuPfS_S_i:
	.zero		924


//--------------------- SYMBOLS --------------------------

	.type		.nv.reservedSmem.offset0,@object
	.size		.nv.reservedSmem.offset0,0x4
